//
// Generated by NVIDIA NVVM Compiler
//
// Compiler Build ID: CL-36424714
// Cuda compilation tools, release 13.0, V13.0.88
// Based on NVVM 20.0.0
//

.version 9.0
.target sm_100
.address_size 64

	// .globl	cal_cv

.visible .entry cal_cv(
	.param .u64 .ptr .align 1 cal_cv_param_0,
	.param .u64 .ptr .align 1 cal_cv_param_1,
	.param .u64 .ptr .align 1 cal_cv_param_2,
	.param .u64 .ptr .align 1 cal_cv_param_3,
	.param .u64 .ptr .align 1 cal_cv_param_4,
	.param .u64 .ptr .align 1 cal_cv_param_5
)
{
	.reg .pred 	%p<12>;
	.reg .b16 	%rs<12>;
	.reg .b32 	%r<25>;
	.reg .b32 	%f<37>;
	.reg .b64 	%rd<25>;

	ld.param.u64 	%rd10, [cal_cv_param_0];
	ld.param.u64 	%rd11, [cal_cv_param_1];
	ld.param.u64 	%rd7, [cal_cv_param_2];
	ld.param.u64 	%rd8, [cal_cv_param_3];
	ld.param.u64 	%rd12, [cal_cv_param_4];
	ld.param.u64 	%rd9, [cal_cv_param_5];
	cvta.to.global.u64 	%rd1, %rd10;
	cvta.to.global.u64 	%rd2, %rd11;
	cvta.to.global.u64 	%rd13, %rd12;
	mov.u32 	%r12, %ctaid.x;
	mov.u32 	%r13, %ntid.x;
	mov.u32 	%r14, %tid.x;
	mad.lo.s32 	%r1, %r12, %r13, %r14;
	ld.global.u32 	%r15, [%rd13];
	setp.gt.s32 	%p3, %r1, %r15;
	@%p3 bra 	$L__BB0_15;
	cvta.to.global.u64 	%rd14, %rd9;
	ld.global.u32 	%r2, [%rd14];
	setp.lt.s32 	%p5, %r2, 2;
	mov.f32 	%f30, 0f00000000;
	mov.pred 	%p11, 0;
	mov.f32 	%f29, %f30;
	@%p5 bra 	$L__BB0_12;
	shl.b32 	%r3, %r1, 1;
	mul.wide.u32 	%rd3, %r2, 4;
	add.s64 	%rd4, %rd1, %rd3;
	mul.lo.s32 	%r17, %r2, %r1;
	shl.b32 	%r18, %r17, 1;
	or.b32  	%r4, %r18, 1;
	cvta.to.global.u64 	%rd5, %rd7;
	cvta.to.global.u64 	%rd6, %rd8;
	mov.b16 	%rs9, 1;
	mov.f32 	%f29, 0f00000000;
	mov.b32 	%r22, 0;
	mov.f32 	%f30, %f29;
$L__BB0_3:
	add.s32 	%r6, %r22, 1;
	setp.ge.s32 	%p6, %r6, %r2;
	@%p6 bra 	$L__BB0_10;
	mad.lo.s32 	%r19, %r3, %r2, %r22;
	mul.wide.s32 	%rd15, %r19, 4;
	add.s64 	%rd16, %rd1, %rd15;
	ld.global.f32 	%f3, [%rd16];
	add.s64 	%rd17, %rd16, %rd3;
	ld.global.f32 	%f4, [%rd17];
	ld.global.f32 	%f5, [%rd5];
	add.s32 	%r23, %r4, %r22;
	mov.u32 	%r24, %r22;
$L__BB0_5:
	mul.wide.s32 	%rd18, %r23, 4;
	add.s64 	%rd19, %rd4, %rd18;
	add.s64 	%rd20, %rd1, %rd18;
	ld.global.f32 	%f20, [%rd20];
	sub.f32 	%f21, %f20, %f3;
	abs.f32 	%f8, %f21;
	ld.global.f32 	%f22, [%rd19];
	sub.f32 	%f23, %f22, %f4;
	abs.f32 	%f9, %f23;
	setp.gt.f32 	%p7, %f8, %f5;
	@%p7 bra 	$L__BB0_7;
	ld.global.f32 	%f24, [%rd6];
	setp.leu.f32 	%p8, %f9, %f24;
	@%p8 bra 	$L__BB0_8;
$L__BB0_7:
	add.f32 	%f26, %f8, %f9;
	sub.f32 	%f30, %f30, %f26;
	bra.uni 	$L__BB0_9;
$L__BB0_8:
	add.f32 	%f25, %f8, %f9;
	add.f32 	%f29, %f29, %f25;
	mov.b16 	%rs9, 0;
$L__BB0_9:
	add.s32 	%r10, %r24, 1;
	add.s32 	%r20, %r24, 2;
	add.s32 	%r23, %r23, 1;
	setp.lt.s32 	%p9, %r20, %r2;
	mov.u32 	%r24, %r10;
	@%p9 bra 	$L__BB0_5;
$L__BB0_10:
	add.s32 	%r21, %r2, -2;
	setp.ne.s32 	%p10, %r22, %r21;
	mov.u32 	%r22, %r6;
	@%p10 bra 	$L__BB0_3;
	and.b16  	%rs7, %rs9, 255;
	setp.eq.s16 	%p11, %rs7, 0;
$L__BB0_12:
	@%p11 bra 	$L__BB0_14;
	mul.wide.s32 	%rd21, %r1, 4;
	add.s64 	%rd22, %rd2, %rd21;
	st.global.f32 	[%rd22], %f30;
	bra.uni 	$L__BB0_15;
$L__BB0_14:
	mul.wide.s32 	%rd23, %r1, 4;
	add.s64 	%rd24, %rd2, %rd23;
	st.global.f32 	[%rd24], %f29;
$L__BB0_15:
	ret;

}
	// .globl	pre_energy
.visible .entry pre_energy(
	.param .u64 .ptr .align 1 pre_energy_param_0,
	.param .u64 .ptr .align 1 pre_energy_param_1,
	.param .u64 .ptr .align 1 pre_energy_param_2,
	.param .u64 .ptr .align 1 pre_energy_param_3,
	.param .u64 .ptr .align 1 pre_energy_param_4,
	.param .u64 .ptr .align 1 pre_energy_param_5,
	.param .u64 .ptr .align 1 pre_energy_param_6,
	.param .u64 .ptr .align 1 pre_energy_param_7,
	.param .u64 .ptr .align 1 pre_energy_param_8
)
{
	.reg .pred 	%p<2>;
	.reg .b32 	%r<6>;
	.reg .b32 	%f<4>;
	.reg .b64 	%rd<9>;

	ld.param.u64 	%rd1, [pre_energy_param_1];
	ld.param.u64 	%rd2, [pre_energy_param_6];
	ld.param.u64 	%rd3, [pre_energy_param_7];
	cvta.to.global.u64 	%rd4, %rd3;
	mov.u32 	%r2, %ctaid.x;
	mov.u32 	%r3, %ntid.x;
	mov.u32 	%r4, %tid.x;
	mad.lo.s32 	%r1, %r2, %r3, %r4;
	ld.global.u32 	%r5, [%rd4];
	setp.gt.s32 	%p1, %r1, %r5;
	@%p1 bra 	$L__BB1_2;
	cvta.to.global.u64 	%rd5, %rd2;
	cvta.to.global.u64 	%rd6, %rd1;
	ld.global.f32 	%f1, [%rd5];
	mul.wide.s32 	%rd7, %r1, 4;
	add.s64 	%rd8, %rd6, %rd7;
	ld.global.f32 	%f2, [%rd8];
	fma.rn.f32 	%f3, %f1, 0f00000000, %f2;
	st.global.f32 	[%rd8], %f3;
$L__BB1_2:
	ret;

}


// ===== COMPILED SASS (sm_100) =====

	.target	sm_100

	.elftype	@"ET_EXEC"


//--------------------- .note.nv.tkinfo           --------------------------
	.section	.note.nv.tkinfo,"",@"SHT_NOTE"
	.sectionflags	@"SHF_NOTE_NV_TKINFO"
	.tkinfo
        /*0018*/ 	.word	0x00000002
        /*0030*/ 	.string	""
        /*0030*/ 	.string	"ptxas"
        /*0030*/ 	.string	"Cuda compilation tools, release 13.0, V13.0.88"
        /*0030*/ 	.string	"Build cuda_13.0.r13.0/compiler.36424714_0"
        /*0030*/ 	.string	"-arch sm_100 -m 64 "



//--------------------- .note.nv.cuinfo           --------------------------
	.section	.note.nv.cuinfo,"",@"SHT_NOTE"
	.sectionflags	@"SHF_NOTE_NV_CUINFO"
        /*0018*/ 	.short	0x0002
        /*001a*/ 	.short	0x0064
        /*001c*/ 	.short	0x0082
	.zero		2


//--------------------- .nv.info                  --------------------------
	.section	.nv.info,"",@"SHT_CUDA_INFO"
	.align	4


	//----- nvinfo : EIATTR_REGCOUNT
	.align		4
        /*0000*/ 	.byte	0x04, 0x2f
        /*0002*/ 	.short	(.L_1 - .L_0)
	.align		4
.L_0:
        /*0004*/ 	.word	index@(cal_cv)
        /*0008*/ 	.word	0x0000001a


	//----- nvinfo : EIATTR_FRAME_SIZE
	.align		4
.L_1:
        /*000c*/ 	.byte	0x04, 0x11
        /*000e*/ 	.short	(.L_3 - .L_2)
	.align		4
.L_2:
        /*0010*/ 	.word	index@(cal_cv)
        /*0014*/ 	.word	0x00000000


	//----- nvinfo : EIATTR_REGCOUNT
	.align		4
.L_3:
        /*0018*/ 	.byte	0x04, 0x2f
        /*001a*/ 	.short	(.L_5 - .L_4)
	.align		4
.L_4:
        /*001c*/ 	.word	index@(pre_energy)
        /*0020*/ 	.word	0x0000000a


	//----- nvinfo : EIATTR_FRAME_SIZE
	.align		4
.L_5:
        /*0024*/ 	.byte	0x04, 0x11
        /*0026*/ 	.short	(.L_7 - .L_6)
	.align		4
.L_6:
        /*0028*/ 	.word	index@(pre_energy)
        /*002c*/ 	.word	0x00000000


	//----- nvinfo : EIATTR_MIN_STACK_SIZE
	.align		4
.L_7:
        /*0030*/ 	.byte	0x04, 0x12
        /*0032*/ 	.short	(.L_9 - .L_8)
	.align		4
.L_8:
        /*0034*/ 	.word	index@(pre_energy)
        /*0038*/ 	.word	0x00000000


	//----- nvinfo : EIATTR_MIN_STACK_SIZE
	.align		4
.L_9:
        /*003c*/ 	.byte	0x04, 0x12
        /*003e*/ 	.short	(.L_11 - .L_10)
	.align		4
.L_10:
        /*0040*/ 	.word	index@(cal_cv)
        /*0044*/ 	.word	0x00000000
.L_11:


//--------------------- .nv.compat                --------------------------
	.section	.nv.compat,"",@"SHT_CUDA_COMPAT_INFO"
	.align	4
        /*0000*/ 	.byte	0x02, 0x09, 0x00, 0x00, 0x02, 0x02, 0x01, 0x00, 0x02, 0x05, 0x05, 0x00, 0x03, 0x07, 0x01, 0x01
        /*0010*/ 	.byte	0x02, 0x03, 0x00, 0x00, 0x02, 0x06, 0x01, 0x00, 0x04, 0x0b, 0x08, 0x00, 0x09, 0x00, 0x00, 0x00
        /*0020*/ 	.byte	0x00, 0x00, 0x00, 0x00


//--------------------- .nv.info.pre_energy       --------------------------
	.section	.nv.info.pre_energy,"",@"SHT_CUDA_INFO"
	.sectionflags	@""
	.align	4


	//----- nvinfo : EIATTR_CUDA_API_VERSION
	.align		4
        /*0000*/ 	.byte	0x04, 0x37
        /*0002*/ 	.short	(.L_13 - .L_12)
.L_12:
        /*0004*/ 	.word	0x00000082


	//----- nvinfo : EIATTR_KPARAM_INFO
	.align		4
.L_13:
        /*0008*/ 	.byte	0x04, 0x17
        /*000a*/ 	.short	(.L_15 - .L_14)
.L_14:
        /*000c*/ 	.word	0x00000000
        /*0010*/ 	.short	0x0008
        /*0012*/ 	.short	0x0040
        /*0014*/ 	.byte	0x00, 0xf5, 0x21, 0x00


	//----- nvinfo : EIATTR_KPARAM_INFO
	.align		4
.L_15:
        /*0018*/ 	.byte	0x04, 0x17
        /*001a*/ 	.short	(.L_17 - .L_16)
.L_16:
        /*001c*/ 	.word	0x00000000
        /*0020*/ 	.short	0x0007
        /*0022*/ 	.short	0x0038
        /*0024*/ 	.byte	0x00, 0xf5, 0x21, 0x00


	//----- nvinfo : EIATTR_KPARAM_INFO
	.align		4
.L_17:
        /*0028*/ 	.byte	0x04, 0x17
        /*002a*/ 	.short	(.L_19 - .L_18)
.L_18:
        /*002c*/ 	.word	0x00000000
        /*0030*/ 	.short	0x0006
        /*0032*/ 	.short	0x0030
        /*0034*/ 	.byte	0x00, 0xf5, 0x21, 0x00


	//----- nvinfo : EIATTR_KPARAM_INFO
	.align		4
.L_19:
        /*0038*/ 	.byte	0x04, 0x17
        /*003a*/ 	.short	(.L_21 - .L_20)
.L_20:
        /*003c*/ 	.word	0x00000000
        /*0040*/ 	.short	0x0005
        /*0042*/ 	.short	0x0028
        /*0044*/ 	.byte	0x00, 0xf5, 0x21, 0x00


	//----- nvinfo : EIATTR_KPARAM_INFO
	.align		4
.L_21:
        /*0048*/ 	.byte	0x04, 0x17
        /*004a*/ 	.short	(.L_23 - .L_22)
.L_22:
        /*004c*/ 	.word	0x00000000
        /*0050*/ 	.short	0x0004
        /*0052*/ 	.short	0x0020
        /*0054*/ 	.byte	0x00, 0xf5, 0x21, 0x00


	//----- nvinfo : EIATTR_KPARAM_INFO
	.align		4
.L_23:
        /*0058*/ 	.byte	0x04, 0x17
        /*005a*/ 	.short	(.L_25 - .L_24)
.L_24:
        /*005c*/ 	.word	0x00000000
        /*0060*/ 	.short	0x0003
        /*0062*/ 	.short	0x0018
        /*0064*/ 	.byte	0x00, 0xf5, 0x21, 0x00


	//----- nvinfo : EIATTR_KPARAM_INFO
	.align		4
.L_25:
        /*0068*/ 	.byte	0x04, 0x17
        /*006a*/ 	.short	(.L_27 - .L_26)
.L_26:
        /*006c*/ 	.word	0x00000000
        /*0070*/ 	.short	0x0002
        /*0072*/ 	.short	0x0010
        /*0074*/ 	.byte	0x00, 0xf5, 0x21, 0x00


	//----- nvinfo : EIATTR_KPARAM_INFO
	.align		4
.L_27:
        /*0078*/ 	.byte	0x04, 0x17
        /*007a*/ 	.short	(.L_29 - .L_28)
.L_28:
        /*007c*/ 	.word	0x00000000
        /*0080*/ 	.short	0x0001
        /*0082*/ 	.short	0x0008
        /*0084*/ 	.byte	0x00, 0xf5, 0x21, 0x00


	//----- nvinfo : EIATTR_KPARAM_INFO
	.align		4
.L_29:
        /*0088*/ 	.byte	0x04, 0x17
        /*008a*/ 	.short	(.L_31 - .L_30)
.L_30:
        /*008c*/ 	.word	0x00000000
        /*0090*/ 	.short	0x0000
        /*0092*/ 	.short	0x0000
        /*0094*/ 	.byte	0x00, 0xf5, 0x21, 0x00


	//----- nvinfo : EIATTR_SPARSE_MMA_MASK
	.align		4
.L_31:
        /*0098*/ 	.byte	0x03, 0x50
        /*009a*/ 	.short	0x0000


	//----- nvinfo : EIATTR_MAXREG_COUNT
	.align		4
        /*009c*/ 	.byte	0x03, 0x1b
        /*009e*/ 	.short	0x00ff


	//----- nvinfo : EIATTR_MERCURY_ISA_VERSION
	.align		4
        /*00a0*/ 	.byte	0x03, 0x5f
        /*00a2*/ 	.short	0x0101


	//----- nvinfo : EIATTR_VRC_CTA_INIT_COUNT
	.align		4
        /*00a4*/ 	.byte	0x02, 0x4a
	.zero		1
	.zero		1


	//----- nvinfo : EIATTR_EXIT_INSTR_OFFSETS
	.align		4
        /*00a8*/ 	.byte	0x04, 0x1c
        /*00aa*/ 	.short	(.L_33 - .L_32)


	//   ....[0]....
.L_32:
        /*00ac*/ 	.word	0x00000090


	//   ....[1]....
        /*00b0*/ 	.word	0x00000110


	//----- nvinfo : EIATTR_CBANK_PARAM_SIZE
	.align		4
.L_33:
        /*00b4*/ 	.byte	0x03, 0x19
        /*00b6*/ 	.short	0x0048


	//----- nvinfo : EIATTR_PARAM_CBANK
	.align		4
        /*00b8*/ 	.byte	0x04, 0x0a
        /*00ba*/ 	.short	(.L_35 - .L_34)
	.align		4
.L_34:
        /*00bc*/ 	.word	index@(.nv.constant0.pre_energy)
        /*00c0*/ 	.short	0x0380
        /*00c2*/ 	.short	0x0048


	//----- nvinfo : EIATTR_SW_WAR
	.align		4
.L_35:
        /*00c4*/ 	.byte	0x04, 0x36
        /*00c6*/ 	.short	(.L_37 - .L_36)
.L_36:
        /*00c8*/ 	.word	0x00000008
.L_37:


//--------------------- .nv.info.cal_cv           --------------------------
	.section	.nv.info.cal_cv,"",@"SHT_CUDA_INFO"
	.sectionflags	@""
	.align	4


	//----- nvinfo : EIATTR_CUDA_API_VERSION
	.align		4
        /*0000*/ 	.byte	0x04, 0x37
        /*0002*/ 	.short	(.L_39 - .L_38)
.L_38:
        /*0004*/ 	.word	0x00000082


	//----- nvinfo : EIATTR_KPARAM_INFO
	.align		4
.L_39:
        /*0008*/ 	.byte	0x04, 0x17
        /*000a*/ 	.short	(.L_41 - .L_40)
.L_40:
        /*000c*/ 	.word	0x00000000
        /*0010*/ 	.short	0x0005
        /*0012*/ 	.short	0x0028
        /*0014*/ 	.byte	0x00, 0xf5, 0x21, 0x00


	//----- nvinfo : EIATTR_KPARAM_INFO
	.align		4
.L_41:
        /*0018*/ 	.byte	0x04, 0x17
        /*001a*/ 	.short	(.L_43 - .L_42)
.L_42:
        /*001c*/ 	.word	0x00000000
        /*0020*/ 	.short	0x0004
        /*0022*/ 	.short	0x0020
        /*0024*/ 	.byte	0x00, 0xf5, 0x21, 0x00


	//----- nvinfo : EIATTR_KPARAM_INFO
	.align		4
.L_43:
        /*0028*/ 	.byte	0x04, 0x17
        /*002a*/ 	.short	(.L_45 - .L_44)
.L_44:
        /*002c*/ 	.word	0x00000000
        /*0030*/ 	.short	0x0003
        /*0032*/ 	.short	0x0018
        /*0034*/ 	.byte	0x00, 0xf5, 0x21, 0x00


	//----- nvinfo : EIATTR_KPARAM_INFO
	.align		4
.L_45:
        /*0038*/ 	.byte	0x04, 0x17
        /*003a*/ 	.short	(.L_47 - .L_46)
.L_46:
        /*003c*/ 	.word	0x00000000
        /*0040*/ 	.short	0x0002
        /*0042*/ 	.short	0x0010
        /*0044*/ 	.byte	0x00, 0xf5, 0x21, 0x00


	//----- nvinfo : EIATTR_KPARAM_INFO
	.align		4
.L_47:
        /*0048*/ 	.byte	0x04, 0x17
        /*004a*/ 	.short	(.L_49 - .L_48)
.L_48:
        /*004c*/ 	.word	0x00000000
        /*0050*/ 	.short	0x0001
        /*0052*/ 	.short	0x0008
        /*0054*/ 	.byte	0x00, 0xf5, 0x21, 0x00


	//----- nvinfo : EIATTR_KPARAM_INFO
	.align		4
.L_49:
        /*0058*/ 	.byte	0x04, 0x17
        /*005a*/ 	.short	(.L_51 - .L_50)
.L_50:
        /*005c*/ 	.word	0x00000000
        /*0060*/ 	.short	0x0000
        /*0062*/ 	.short	0x0000
        /*0064*/ 	.byte	0x00, 0xf5, 0x21, 0x00


	//----- nvinfo : EIATTR_SPARSE_MMA_MASK
	.align		4
.L_51:
        /*0068*/ 	.byte	0x03, 0x50
        /*006a*/ 	.short	0x0000


	//----- nvinfo : EIATTR_MAXREG_COUNT
	.align		4
        /*006c*/ 	.byte	0x03, 0x1b
        /*006e*/ 	.short	0x00ff


	//----- nvinfo : EIATTR_MERCURY_ISA_VERSION
	.align		4
        /*0070*/ 	.byte	0x03, 0x5f
        /*0072*/ 	.short	0x0101


	//----- nvinfo : EIATTR_VRC_CTA_INIT_COUNT
	.align		4
        /*0074*/ 	.byte	0x02, 0x4a
	.zero		1
	.zero		1


	//----- nvinfo : EIATTR_EXIT_INSTR_OFFSETS
	.align		4
        /*0078*/ 	.byte	0x04, 0x1c
        /*007a*/ 	.short	(.L_53 - .L_52)


	//   ....[0]....
.L_52:
        /*007c*/ 	.word	0x00000090


	//   ....[1]....
        /*0080*/ 	.word	0x00000480


	//   ....[2]....
        /*0084*/ 	.word	0x000004c0


	//----- nvinfo : EIATTR_CRS_STACK_SIZE
	.align		4
.L_53:
        /*0088*/ 	.byte	0x04, 0x1e
        /*008a*/ 	.short	(.L_55 - .L_54)
.L_54:
        /*008c*/ 	.word	0x00000000


	//----- nvinfo : EIATTR_CBANK_PARAM_SIZE
	.align		4
.L_55:
        /*0090*/ 	.byte	0x03, 0x19
        /*0092*/ 	.short	0x0030


	//----- nvinfo : EIATTR_PARAM_CBANK
	.align		4
        /*0094*/ 	.byte	0x04, 0x0a
        /*0096*/ 	.short	(.L_57 - .L_56)
	.align		4
.L_56:
        /*0098*/ 	.word	index@(.nv.constant0.cal_cv)
        /*009c*/ 	.short	0x0380
        /*009e*/ 	.short	0x0030


	//----- nvinfo : EIATTR_SW_WAR
	.align		4
.L_57:
        /*00a0*/ 	.byte	0x04, 0x36
        /*00a2*/ 	.short	(.L_59 - .L_58)
.L_58:
        /*00a4*/ 	.word	0x00000008
.L_59:


//--------------------- .nv.callgraph             --------------------------
	.section	.nv.callgraph,"",@"SHT_CUDA_CALLGRAPH"
	.align	4
	.sectionentsize	8
	.align		4
        /*0000*/ 	.word	0x00000000
	.align		4
        /*0004*/ 	.word	0xffffffff
	.align		4
        /*0008*/ 	.word	0x00000000
	.align		4
        /*000c*/ 	.word	0xfffffffe
	.align		4
        /*0010*/ 	.word	0x00000000
	.align		4
        /*0014*/ 	.word	0xfffffffd
	.align		4
        /*0018*/ 	.word	0x00000000
	.align		4
        /*001c*/ 	.word	0xfffffffc


//--------------------- .text.pre_energy          --------------------------
	.section	.text.pre_energy,"ax",@progbits
	.align	128
        .global         pre_energy
        .type           pre_energy,@function
        .size           pre_energy,(.L_x_10 - pre_energy)
        .other          pre_energy,@"STO_CUDA_ENTRY STV_DEFAULT"
pre_energy:
.text.pre_energy:
[----:B------:R-:W-:Y:S08]  /*0000*/  LDC R1, c[0x0][0x37c] ;  /* 0x0000df00ff017b82 */ /* 0x000ff00000000800 */
[----:B------:R-:W0:Y:S01]  /*0010*/  LDC.64 R2, c[0x0][0x3b8] ;  /* 0x0000ee00ff027b82 */ /* 0x000e220000000a00 */
[----:B------:R-:W0:Y:S02]  /*0020*/  LDCU.64 UR4, c[0x0][0x358] ;  /* 0x00006b00ff0477ac */ /* 0x000e240008000a00 */
[----:B0-----:R-:W2:Y:S05]  /*0030*/  LDG.E R2, desc[UR4][R2.64] ;  /* 0x0000000402027981 */ /* 0x001eaa000c1e1900 */
[----:B------:R-:W0:Y:S01]  /*0040*/  S2UR UR6, SR_CTAID.X ;  /* 0x00000000000679c3 */ /* 0x000e220000002500 */
[----:B------:R-:W0:Y:S07]  /*0050*/  S2R R0, SR_TID.X ;  /* 0x0000000000007919 */ /* 0x000e2e0000002100 */
[----:B------:R-:W0:Y:S02]  /*0060*/  LDC R7, c[0x0][0x360] ;  /* 0x0000d800ff077b82 */ /* 0x000e240000000800 */
[----:B0-----:R-:W-:-:S05]  /*0070*/  IMAD R7, R7, UR6, R0 ;  /* 0x0000000607077c24 */ /* 0x001fca000f8e0200 */
[----:B--2---:R-:W-:-:S13]  /*0080*/  ISETP.GT.AND P0, PT, R7, R2, PT ;  /* 0x000000020700720c */ /* 0x004fda0003f04270 */
[----:B------:R-:W-:Y:S05]  /*0090*/  @P0 EXIT ;  /* 0x000000000000094d */ /* 0x000fea0003800000 */
[----:B------:R-:W0:Y:S08]  /*00a0*/  LDC.64 R4, c[0x0][0x388] ;  /* 0x0000e200ff047b82 */ /* 0x000e300000000a00 */
[----:B------:R-:W1:Y:S01]  /*00b0*/  LDC.64 R2, c[0x0][0x3b0] ;  /* 0x0000ec00ff027b82 */ /* 0x000e620000000a00 */
[----:B0-----:R-:W-:-:S05]  /*00c0*/  IMAD.WIDE R4, R7, 0x4, R4 ;  /* 0x0000000407047825 */ /* 0x001fca00078e0204 */
[----:B------:R-:W2:Y:S04]  /*00d0*/  LDG.E R0, desc[UR4][R4.64] ;  /* 0x0000000404007981 */ /* 0x000ea8000c1e1900 */
[----:B-1----:R-:W2:Y:S02]  /*00e0*/  LDG.E R3, desc[UR4][R2.64] ;  /* 0x0000000402037981 */ /* 0x002ea4000c1e1900 */
[----:B--2---:R-:W-:-:S05]  /*00f0*/  FFMA R7, RZ, R3, R0 ;  /* 0x00000003ff077223 */ /* 0x004fca0000000000 */
[----:B------:R-:W-:Y:S01]  /*0100*/  STG.E desc[UR4][R4.64], R7 ;  /* 0x0000000704007986 */ /* 0x000fe2000c101904 */
[----:B------:R-:W-:Y:S05]  /*0110*/  EXIT ;  /* 0x000000000000794d */ /* 0x000fea0003800000 */
.L_x_0:
[----:B------:R-:W-:-:S00]  /*0120*/  BRA `(.L_x_0) ;  /* 0xfffffffc00fc7947 */ /* 0x000fc0000383ffff */
[----:B------:R-:W-:-:S00]  /*0130*/  NOP ;  /* 0x0000000000007918 */ /* 0x000fc00000000000 */
        /* <DEDUP_REMOVED lines=12> */
.L_x_10:


//--------------------- .text.cal_cv              --------------------------
	.section	.text.cal_cv,"ax",@progbits
	.align	128
        .global         cal_cv
        .type           cal_cv,@function
        .size           cal_cv,(.L_x_11 - cal_cv)
        .other          cal_cv,@"STO_CUDA_ENTRY STV_DEFAULT"
cal_cv:
.text.cal_cv:
        /* <DEDUP_REMOVED lines=10> */
[----:B------:R-:W0:Y:S02]  /*00a0*/  LDC.64 R2, c[0x0][0x3a8] ;  /* 0x0000ea00ff027b82 */ /* 0x000e240000000a00 */
[----:B0-----:R-:W2:Y:S01]  /*00b0*/  LDG.E R7, desc[UR8][R2.64] ;  /* 0x0000000802077981 */ /* 0x001ea2000c1e1900 */
[----:B------:R-:W-:Y:S02]  /*00c0*/  PLOP3.LUT P0, PT, PT, PT, PT, 0x8, 0x80 ;  /* 0x000000000080781c */ /* 0x000fe40003f0e170 */
[----:B------:R-:W-:Y:S02]  /*00d0*/  CS2R R4, SRZ ;  /* 0x0000000000047805 */ /* 0x000fe4000001ff00 */
[----:B--2---:R-:W-:-:S13]  /*00e0*/  ISETP.GE.AND P1, PT, R7, 0x2, PT ;  /* 0x000000020700780c */ /* 0x004fda0003f26270 */
[----:B------:R-:W-:Y:S05]  /*00f0*/  @!P1 BRA `(.L_x_1) ;  /* 0x0000000000d49947 */ /* 0x000fea0003800000 */
[----:B------:R-:W0:Y:S01]  /*0100*/  LDC.64 R2, c[0x0][0x380] ;  /* 0x0000e000ff027b82 */ /* 0x000e220000000a00 */
[C---:B------:R-:W-:Y:S02]  /*0110*/  IMAD R8, R0.reuse, R7, RZ ;  /* 0x0000000700087224 */ /* 0x040fe400078e02ff */
[----:B------:R-:W-:Y:S01]  /*0120*/  HFMA2 R9, -RZ, RZ, 0, 5.9604644775390625e-08 ;  /* 0x00000001ff097431 */ /* 0x000fe200000001ff */
[----:B------:R-:W-:Y:S02]  /*0130*/  SHF.L.U32 R6, R0, 0x1, RZ ;  /* 0x0000000100067819 */ /* 0x000fe400000006ff */
[----:B------:R-:W-:Y:S01]  /*0140*/  CS2R R4, SRZ ;  /* 0x0000000000047805 */ /* 0x000fe2000001ff00 */
[----:B------:R-:W-:Y:S01]  /*0150*/  UMOV UR4, URZ ;  /* 0x000000ff00047c82 */ /* 0x000fe20008000000 */
[----:B------:R-:W-:Y:S01]  /*0160*/  LEA R8, R8, 0x1, 0x1 ;  /* 0x0000000108087811 */ /* 0x000fe200078e08ff */
[----:B0-----:R-:W-:-:S07]  /*0170*/  IMAD.WIDE.U32 R2, R7, 0x4, R2 ;  /* 0x0000000407027825 */ /* 0x001fce00078e0002 */
.L_x_8:
[----:B------:R-:W-:-:S06]  /*0180*/  UIADD3 UR6, UPT, UPT, UR4, 0x1, URZ ;  /* 0x0000000104067890 */ /* 0x000fcc000fffe0ff */
[----:B------:R-:W-:-:S13]  /*0190*/  ISETP.LE.AND P0, PT, R7, UR6, PT ;  /* 0x0000000607007c0c */ /* 0x000fda000bf03270 */
[----:B------:R-:W-:Y:S05]  /*01a0*/  @P0 BRA `(.L_x_2) ;  /* 0x0000000000900947 */ /* 0x000fea0003800000 */
[----:B------:R-:W0:Y:S01]  /*01b0*/  LDC.64 R12, c[0x0][0x380] ;  /* 0x0000e000ff0c7b82 */ /* 0x000e220000000a00 */
[----:B------:R-:W-:-:S07]  /*01c0*/  IMAD R11, R7, R6, UR4 ;  /* 0x00000004070b7e24 */ /* 0x000fce000f8e0206 */
[----:B------:R-:W1:Y:S01]  /*01d0*/  LDC.64 R18, c[0x0][0x390] ;  /* 0x0000e400ff127b82 */ /* 0x000e620000000a00 */
[----:B0-----:R-:W-:-:S07]  /*01e0*/  IMAD.WIDE R12, R11, 0x4, R12 ;  /* 0x000000040b0c7825 */ /* 0x001fce00078e020c */
[----:B------:R-:W0:Y:S01]  /*01f0*/  LDC.64 R10, c[0x0][0x380] ;  /* 0x0000e000ff0a7b82 */ /* 0x000e220000000a00 */
[----:B------:R2:W5:Y:S01]  /*0200*/  LDG.E R15, desc[UR8][R12.64] ;  /* 0x000000080c0f7981 */ /* 0x000562000c1e1900 */
[----:B------:R-:W-:-:S03]  /*0210*/  IMAD.WIDE.U32 R16, R7, 0x4, R12 ;  /* 0x0000000407107825 */ /* 0x000fc600078e000c */
[----:B-1----:R2:W5:Y:S04]  /*0220*/  LDG.E R14, desc[UR8][R18.64] ;  /* 0x00000008120e7981 */ /* 0x002568000c1e1900 */
[----:B------:R2:W5:Y:S01]  /*0230*/  LDG.E R23, desc[UR8][R16.64] ;  /* 0x0000000810177981 */ /* 0x000562000c1e1900 */
[----:B------:R-:W-:Y:S01]  /*0240*/  IADD3 R21, PT, PT, R8, UR4, RZ ;  /* 0x0000000408157c10 */ /* 0x000fe2000fffe0ff */
[----:B------:R-:W-:-:S06]  /*0250*/  UMOV UR5, UR4 ;  /* 0x0000000400057c82 */ /* 0x000fcc0008000000 */
.L_x_7:
[----:B0-2---:R-:W-:-:S06]  /*0260*/  IMAD.WIDE R16, R21, 0x4, R10 ;  /* 0x0000000415107825 */ /* 0x005fcc00078e020a */
[----:B------:R-:W2:Y:S01]  /*0270*/  LDG.E R16, desc[UR8][R16.64] ;  /* 0x0000000810107981 */ /* 0x000ea2000c1e1900 */
[----:B------:R-:W-:-:S06]  /*0280*/  IMAD.WIDE R12, R21, 0x4, R2 ;  /* 0x00000004150c7825 */ /* 0x000fcc00078e0202 */
[----:B------:R-:W3:Y:S01]  /*0290*/  LDG.E R12, desc[UR8][R12.64] ;  /* 0x000000080c0c7981 */ /* 0x000ee2000c1e1900 */
[----:B------:R-:W-:Y:S01]  /*02a0*/  BSSY.RECONVERGENT B0, `(.L_x_3) ;  /* 0x000000f000007945 */ /* 0x000fe20003800200 */
[----:B--2--5:R-:W-:-:S05]  /*02b0*/  FADD R19, -R15, R16 ;  /* 0x000000100f137221 */ /* 0x024fca0000000100 */
[----:B------:R-:W-:Y:S01]  /*02c0*/  FSETP.GT.AND P0, PT, |R19|, R14, PT ;  /* 0x0000000e1300720b */ /* 0x000fe20003f04200 */
[----:B---3--:R-:W-:-:S12]  /*02d0*/  FADD R18, -R23, R12 ;  /* 0x0000000c17127221 */ /* 0x008fd80000000100 */
[----:B------:R-:W-:Y:S05]  /*02e0*/  @P0 BRA `(.L_x_4) ;  /* 0x0000000000100947 */ /* 0x000fea0003800000 */
[----:B------:R-:W0:Y:S02]  /*02f0*/  LDC.64 R12, c[0x0][0x398] ;  /* 0x0000e600ff0c7b82 */ /* 0x000e240000000a00 */
[----:B0-----:R-:W2:Y:S02]  /*0300*/  LDG.E R12, desc[UR8][R12.64] ;  /* 0x000000080c0c7981 */ /* 0x001ea4000c1e1900 */
[----:B--2---:R-:W-:-:S13]  /*0310*/  FSETP.GT.AND P0, PT, |R18|, R12, PT ;  /* 0x0000000c1200720b */ /* 0x004fda0003f04200 */
[----:B------:R-:W-:Y:S05]  /*0320*/  @!P0 BRA `(.L_x_5) ;  /* 0x00000000000c8947 */ /* 0x000fea0003800000 */
.L_x_4:
[----:B------:R-:W-:-:S04]  /*0330*/  FADD R12, |R19|, |R18| ;  /* 0x40000012130c7221 */ /* 0x000fc80000000200 */
[----:B------:R-:W-:Y:S01]  /*0340*/  FADD R5, R5, -R12 ;  /* 0x8000000c05057221 */ /* 0x000fe20000000000 */
[----:B------:R-:W-:Y:S06]  /*0350*/  BRA `(.L_x_6) ;  /* 0x00000000000c7947 */ /* 0x000fec0003800000 */
.L_x_5:
[----:B------:R-:W-:Y:S01]  /*0360*/  FADD R19, |R19|, |R18| ;  /* 0x4000001213137221 */ /* 0x000fe20000000200 */
[----:B------:R-:W-:-:S03]  /*0370*/  PRMT R9, RZ, 0x7610, R9 ;  /* 0x00007610ff097816 */ /* 0x000fc60000000009 */
[----:B------:R-:W-:-:S07]  /*0380*/  FADD R4, R4, R19 ;  /* 0x0000001304047221 */ /* 0x000fce0000000000 */
.L_x_6:
[----:B------:R-:W-:Y:S05]  /*0390*/  BSYNC.RECONVERGENT B0 ;  /* 0x0000000000007941 */ /* 0x000fea0003800200 */
.L_x_3:
[----:B------:R-:W-:Y:S01]  /*03a0*/  UIADD3 UR7, UPT, UPT, UR5, 0x2, URZ ;  /* 0x0000000205077890 */ /* 0x000fe2000fffe0ff */
[----:B------:R-:W-:Y:S01]  /*03b0*/  IADD3 R21, PT, PT, R21, 0x1, RZ ;  /* 0x0000000115157810 */ /* 0x000fe20007ffe0ff */
[----:B------:R-:W-:-:S04]  /*03c0*/  UIADD3 UR5, UPT, UPT, UR5, 0x1, URZ ;  /* 0x0000000105057890 */ /* 0x000fc8000fffe0ff */
[----:B------:R-:W-:-:S13]  /*03d0*/  ISETP.LE.AND P0, PT, R7, UR7, PT ;  /* 0x0000000707007c0c */ /* 0x000fda000bf03270 */
[----:B------:R-:W-:Y:S05]  /*03e0*/  @!P0 BRA `(.L_x_7) ;  /* 0xfffffffc009c8947 */ /* 0x000fea000383ffff */
.L_x_2:
[----:B------:R-:W-:-:S04]  /*03f0*/  IADD3 R10, PT, PT, R7, -0x2, RZ ;  /* 0xfffffffe070a7810 */ /* 0x000fc80007ffe0ff */
[----:B------:R-:W-:Y:S01]  /*0400*/  ISETP.NE.AND P0, PT, R10, UR4, PT ;  /* 0x000000040a007c0c */ /* 0x000fe2000bf05270 */
[----:B------:R-:W-:-:S12]  /*0410*/  UMOV UR4, UR6 ;  /* 0x0000000600047c82 */ /* 0x000fd80008000000 */
[----:B------:R-:W-:Y:S05]  /*0420*/  @P0 BRA `(.L_x_8) ;  /* 0xfffffffc00540947 */ /* 0x000fea000383ffff */
[----:B------:R-:W-:-:S04]  /*0430*/  LOP3.LUT P0, RZ, R9, 0xff, RZ, 0xc0, !PT ;  /* 0x000000ff09ff7812 */ /* 0x000fc8000780c0ff */
[----:B------:R-:W-:-:S13]  /*0440*/  PLOP3.LUT P0, PT, P0, PT, PT, 0x8, 0x80 ;  /* 0x000000000080781c */ /* 0x000fda000070e170 */
.L_x_1:
[----:B------:R-:W0:Y:S02]  /*0450*/  @!P0 LDC.64 R2, c[0x0][0x388] ;  /* 0x0000e200ff028b82 */ /* 0x000e240000000a00 */
[----:B0-----:R-:W-:-:S05]  /*0460*/  @!P0 IMAD.WIDE R2, R0, 0x4, R2 ;  /* 0x0000000400028825 */ /* 0x001fca00078e0202 */
[----:B------:R0:W-:Y:S01]  /*0470*/  @!P0 STG.E desc[UR8][R2.64], R5 ;  /* 0x0000000502008986 */ /* 0x0001e2000c101908 */
[----:B------:R-:W-:Y:S05]  /*0480*/  @!P0 EXIT ;  /* 0x000000000000894d */ /* 0x000fea0003800000 */
[----:B0-----:R-:W0:Y:S02]  /*0490*/  LDC.64 R2, c[0x0][0x388] ;  /* 0x0000e200ff027b82 */ /* 0x001e240000000a00 */
[----:B0-----:R-:W-:-:S05]  /*04a0*/  IMAD.WIDE R2, R0, 0x4, R2 ;  /* 0x0000000400027825 */ /* 0x001fca00078e0202 */
[----:B------:R-:W-:Y:S01]  /*04b0*/  STG.E desc[UR8][R2.64], R4 ;  /* 0x0000000402007986 */ /* 0x000fe2000c101908 */
[----:B------:R-:W-:Y:S05]  /*04c0*/  EXIT ;  /* 0x000000000000794d */ /* 0x000fea0003800000 */
.L_x_9:
        /* <DEDUP_REMOVED lines=11> */
.L_x_11:


//--------------------- .nv.shared.reserved.0     --------------------------
	.section	.nv.shared.reserved.0,"aw",@nobits
	.weak		__nv_reservedSMEM_offset_0_alias
	.size		__nv_reservedSMEM_offset_0_alias, 0, 64
	.other		__nv_reservedSMEM_offset_0_alias,@"STO_CUDA_RESERVED_SHARED STV_DEFAULT"
__nv_reservedSMEM_offset_0_alias:
	.zero		0
	.zero		64


//--------------------- .nv.constant0.pre_energy  --------------------------
	.section	.nv.constant0.pre_energy,"a",@progbits
	.sectionflags	@""
	.align	4
.nv.constant0.pre_energy:
	.zero		968


//--------------------- .nv.constant0.cal_cv      --------------------------
	.section	.nv.constant0.cal_cv,"a",@progbits
	.sectionflags	@""
	.align	4
.nv.constant0.cal_cv:
	.zero		944


//--------------------- SYMBOLS --------------------------

	.type		.nv.reservedSmem.offset0,@object
	.size		.nv.reservedSmem.offset0,0x4
